//
// Generated by NVIDIA NVVM Compiler
//
// Compiler Build ID: CL-36424714
// Cuda compilation tools, release 13.0, V13.0.88
// Based on NVVM 20.0.0
//

.version 9.0
.target sm_100
.address_size 64

	// .globl	_Z17findString_on_gpuPciS_iS_
.extern .shared .align 16 .b8 textTile[];

.visible .entry _Z17findString_on_gpuPciS_iS_(
	.param .u64 .ptr .align 1 _Z17findString_on_gpuPciS_iS__param_0,
	.param .u32 _Z17findString_on_gpuPciS_iS__param_1,
	.param .u64 .ptr .align 1 _Z17findString_on_gpuPciS_iS__param_2,
	.param .u32 _Z17findString_on_gpuPciS_iS__param_3,
	.param .u64 .ptr .align 1 _Z17findString_on_gpuPciS_iS__param_4
)
{
	.reg .pred 	%p<7>;
	.reg .b16 	%rs<13>;
	.reg .b32 	%r<13>;
	.reg .b64 	%rd<13>;

	ld.param.u64 	%rd3, [_Z17findString_on_gpuPciS_iS__param_0];
	ld.param.u32 	%r5, [_Z17findString_on_gpuPciS_iS__param_1];
	ld.param.u64 	%rd4, [_Z17findString_on_gpuPciS_iS__param_2];
	ld.param.u32 	%r4, [_Z17findString_on_gpuPciS_iS__param_3];
	ld.param.u64 	%rd5, [_Z17findString_on_gpuPciS_iS__param_4];
	mov.u32 	%r6, %ctaid.x;
	mov.u32 	%r7, %ntid.x;
	mov.u32 	%r8, %tid.x;
	mad.lo.s32 	%r1, %r6, %r7, %r8;
	sub.s32 	%r9, %r5, %r4;
	setp.gt.s32 	%p1, %r1, %r9;
	@%p1 bra 	$L__BB0_6;
	setp.lt.s32 	%p2, %r4, 1;
	mov.b16 	%rs12, 1;
	@%p2 bra 	$L__BB0_5;
	cvta.to.global.u64 	%rd1, %rd3;
	cvta.to.global.u64 	%rd2, %rd4;
	mov.b32 	%r12, 0;
$L__BB0_3:
	add.s32 	%r11, %r12, %r1;
	cvt.s64.s32 	%rd6, %r11;
	add.s64 	%rd7, %rd1, %rd6;
	ld.global.u8 	%rs6, [%rd7];
	cvt.u64.u32 	%rd8, %r12;
	add.s64 	%rd9, %rd2, %rd8;
	ld.global.u8 	%rs8, [%rd9];
	setp.eq.s16 	%p3, %rs6, %rs8;
	add.s32 	%r12, %r12, 1;
	setp.lt.s32 	%p4, %r12, %r4;
	and.pred  	%p5, %p4, %p3;
	@%p5 bra 	$L__BB0_3;
	setp.eq.s16 	%p6, %rs6, %rs8;
	selp.u16 	%rs12, 1, 0, %p6;
$L__BB0_5:
	cvt.s64.s32 	%rd10, %r1;
	cvta.to.global.u64 	%rd11, %rd5;
	add.s64 	%rd12, %rd11, %rd10;
	st.global.u8 	[%rd12], %rs12;
$L__BB0_6:
	ret;

}
	// .globl	_Z18findString_on_gpu2PciS_iS_
.visible .entry _Z18findString_on_gpu2PciS_iS_(
	.param .u64 .ptr .align 1 _Z18findString_on_gpu2PciS_iS__param_0,
	.param .u32 _Z18findString_on_gpu2PciS_iS__param_1,
	.param .u64 .ptr .align 1 _Z18findString_on_gpu2PciS_iS__param_2,
	.param .u32 _Z18findString_on_gpu2PciS_iS__param_3,
	.param .u64 .ptr .align 1 _Z18findString_on_gpu2PciS_iS__param_4
)
{
	.reg .pred 	%p<12>;
	.reg .b16 	%rs<18>;
	.reg .b32 	%r<51>;
	.reg .b64 	%rd<21>;

	ld.param.u64 	%rd5, [_Z18findString_on_gpu2PciS_iS__param_0];
	ld.param.u32 	%r22, [_Z18findString_on_gpu2PciS_iS__param_1];
	ld.param.u64 	%rd3, [_Z18findString_on_gpu2PciS_iS__param_2];
	ld.param.u32 	%r23, [_Z18findString_on_gpu2PciS_iS__param_3];
	ld.param.u64 	%rd4, [_Z18findString_on_gpu2PciS_iS__param_4];
	cvta.to.global.u64 	%rd1, %rd5;
	mov.u32 	%r24, %ctaid.x;
	mov.u32 	%r25, %ntid.x;
	mul.lo.s32 	%r1, %r24, %r25;
	mov.u32 	%r2, %tid.x;
	add.s32 	%r3, %r1, %r2;
	add.s32 	%r4, %r23, 31;
	setp.ge.s32 	%p1, %r2, %r4;
	@%p1 bra 	$L__BB1_7;
	sub.s32 	%r26, %r23, %r2;
	add.s32 	%r5, %r26, 30;
	and.b32  	%r27, %r5, 96;
	setp.eq.s32 	%p2, %r27, 96;
	mov.u32 	%r47, %r2;
	@%p2 bra 	$L__BB1_4;
	shr.u32 	%r28, %r5, 5;
	add.s32 	%r29, %r28, 1;
	and.b32  	%r30, %r29, 3;
	neg.s32 	%r44, %r30;
	mov.u32 	%r31, textTile;
	mov.u32 	%r45, %r3;
	mov.u32 	%r47, %r2;
$L__BB1_3:
	.pragma "nounroll";
	cvt.u64.u32 	%rd6, %r45;
	add.s64 	%rd7, %rd1, %rd6;
	ld.global.u8 	%rs5, [%rd7];
	add.s32 	%r32, %r31, %r47;
	st.shared.u8 	[%r32], %rs5;
	add.s32 	%r47, %r47, 32;
	add.s32 	%r45, %r45, 32;
	add.s32 	%r44, %r44, 1;
	setp.ne.s32 	%p3, %r44, 0;
	@%p3 bra 	$L__BB1_3;
$L__BB1_4:
	setp.lt.u32 	%p4, %r5, 96;
	@%p4 bra 	$L__BB1_7;
	add.s32 	%r49, %r47, 64;
	add.s32 	%r48, %r47, %r1;
	mov.u32 	%r33, textTile;
$L__BB1_6:
	cvt.u64.u32 	%rd8, %r48;
	add.s64 	%rd9, %rd1, %rd8;
	ld.global.u8 	%rs6, [%rd9];
	add.s32 	%r34, %r33, %r49;
	st.shared.u8 	[%r34+-64], %rs6;
	add.s32 	%r35, %r48, 32;
	cvt.u64.u32 	%rd10, %r35;
	add.s64 	%rd11, %rd1, %rd10;
	ld.global.u8 	%rs7, [%rd11];
	st.shared.u8 	[%r34+-32], %rs7;
	add.s32 	%r36, %r48, 64;
	cvt.u64.u32 	%rd12, %r36;
	add.s64 	%rd13, %rd1, %rd12;
	ld.global.u8 	%rs8, [%rd13];
	st.shared.u8 	[%r34], %rs8;
	add.s32 	%r37, %r48, 96;
	cvt.u64.u32 	%rd14, %r37;
	add.s64 	%rd15, %rd1, %rd14;
	ld.global.u8 	%rs9, [%rd15];
	st.shared.u8 	[%r34+32], %rs9;
	add.s32 	%r18, %r49, 128;
	add.s32 	%r38, %r49, 64;
	add.s32 	%r48, %r48, 128;
	setp.lt.s32 	%p5, %r38, %r4;
	mov.u32 	%r49, %r18;
	@%p5 bra 	$L__BB1_6;
$L__BB1_7:
	bar.sync 	0;
	sub.s32 	%r39, %r22, %r23;
	setp.gt.s32 	%p6, %r3, %r39;
	@%p6 bra 	$L__BB1_13;
	setp.lt.s32 	%p7, %r23, 1;
	mov.b16 	%rs17, 1;
	@%p7 bra 	$L__BB1_12;
	cvta.to.global.u64 	%rd2, %rd3;
	mov.b32 	%r50, 0;
	mov.u32 	%r42, textTile;
$L__BB1_10:
	add.s32 	%r41, %r50, %r2;
	add.s32 	%r43, %r42, %r41;
	ld.shared.u8 	%rs11, [%r43];
	cvt.u64.u32 	%rd16, %r50;
	add.s64 	%rd17, %rd2, %rd16;
	ld.global.u8 	%rs13, [%rd17];
	setp.eq.s16 	%p8, %rs11, %rs13;
	add.s32 	%r50, %r50, 1;
	setp.lt.s32 	%p9, %r50, %r23;
	and.pred  	%p10, %p9, %p8;
	@%p10 bra 	$L__BB1_10;
	setp.eq.s16 	%p11, %rs11, %rs13;
	selp.u16 	%rs17, 1, 0, %p11;
$L__BB1_12:
	cvt.s64.s32 	%rd18, %r3;
	cvta.to.global.u64 	%rd19, %rd4;
	add.s64 	%rd20, %rd19, %rd18;
	st.global.u8 	[%rd20], %rs17;
$L__BB1_13:
	ret;

}
	// .globl	_Z19countMatches_on_gpuPciPi
.visible .entry _Z19countMatches_on_gpuPciPi(
	.param .u64 .ptr .align 1 _Z19countMatches_on_gpuPciPi_param_0,
	.param .u32 _Z19countMatches_on_gpuPciPi_param_1,
	.param .u64 .ptr .align 1 _Z19countMatches_on_gpuPciPi_param_2
)
{
	.reg .pred 	%p<2>;
	.reg .b32 	%r<8>;
	.reg .b64 	%rd<7>;

	ld.param.u64 	%rd1, [_Z19countMatches_on_gpuPciPi_param_0];
	ld.param.u32 	%r2, [_Z19countMatches_on_gpuPciPi_param_1];
	ld.param.u64 	%rd2, [_Z19countMatches_on_gpuPciPi_param_2];
	mov.u32 	%r3, %ctaid.x;
	mov.u32 	%r4, %ntid.x;
	mov.u32 	%r5, %tid.x;
	mad.lo.s32 	%r1, %r3, %r4, %r5;
	setp.ge.s32 	%p1, %r1, %r2;
	@%p1 bra 	$L__BB2_2;
	cvta.to.global.u64 	%rd3, %rd1;
	cvta.to.global.u64 	%rd4, %rd2;
	cvt.s64.s32 	%rd5, %r1;
	add.s64 	%rd6, %rd3, %rd5;
	ld.global.s8 	%r6, [%rd6];
	atom.global.add.u32 	%r7, [%rd4], %r6;
$L__BB2_2:
	ret;

}


// ===== COMPILED SASS (sm_100) =====

	.target	sm_100

	.elftype	@"ET_EXEC"


//--------------------- .note.nv.tkinfo           --------------------------
	.section	.note.nv.tkinfo,"",@"SHT_NOTE"
	.sectionflags	@"SHF_NOTE_NV_TKINFO"
	.tkinfo
        /*0018*/ 	.word	0x00000002
        /*0030*/ 	.string	""
        /*0030*/ 	.string	"ptxas"
        /*0030*/ 	.string	"Cuda compilation tools, release 13.0, V13.0.88"
        /*0030*/ 	.string	"Build cuda_13.0.r13.0/compiler.36424714_0"
        /*0030*/ 	.string	"-arch sm_100 -m 64 "



//--------------------- .note.nv.cuinfo           --------------------------
	.section	.note.nv.cuinfo,"",@"SHT_NOTE"
	.sectionflags	@"SHF_NOTE_NV_CUINFO"
        /*0018*/ 	.short	0x0002
        /*001a*/ 	.short	0x0064
        /*001c*/ 	.short	0x0082
	.zero		2


//--------------------- .nv.info                  --------------------------
	.section	.nv.info,"",@"SHT_CUDA_INFO"
	.align	4


	//----- nvinfo : EIATTR_REGCOUNT
	.align		4
        /*0000*/ 	.byte	0x04, 0x2f
        /*0002*/ 	.short	(.L_1 - .L_0)
	.align		4
.L_0:
        /*0004*/ 	.word	index@(_Z17findString_on_gpuPciS_iS_)
        /*0008*/ 	.word	0x0000000a


	//----- nvinfo : EIATTR_FRAME_SIZE
	.align		4
.L_1:
        /*000c*/ 	.byte	0x04, 0x11
        /*000e*/ 	.short	(.L_3 - .L_2)
	.align		4
.L_2:
        /*0010*/ 	.word	index@(_Z17findString_on_gpuPciS_iS_)
        /*0014*/ 	.word	0x00000000


	//----- nvinfo : EIATTR_REGCOUNT
	.align		4
.L_3:
        /*0018*/ 	.byte	0x04, 0x2f
        /*001a*/ 	.short	(.L_5 - .L_4)
	.align		4
.L_4:
        /*001c*/ 	.word	index@(_Z18findString_on_gpu2PciS_iS_)
        /*0020*/ 	.word	0x00000014


	//----- nvinfo : EIATTR_FRAME_SIZE
	.align		4
.L_5:
        /*0024*/ 	.byte	0x04, 0x11
        /*0026*/ 	.short	(.L_7 - .L_6)
	.align		4
.L_6:
        /*0028*/ 	.word	index@(_Z18findString_on_gpu2PciS_iS_)
        /*002c*/ 	.word	0x00000000


	//----- nvinfo : EIATTR_REGCOUNT
	.align		4
.L_7:
        /*0030*/ 	.byte	0x04, 0x2f
        /*0032*/ 	.short	(.L_9 - .L_8)
	.align		4
.L_8:
        /*0034*/ 	.word	index@(_Z19countMatches_on_gpuPciPi)
        /*0038*/ 	.word	0x0000000a


	//----- nvinfo : EIATTR_FRAME_SIZE
	.align		4
.L_9:
        /*003c*/ 	.byte	0x04, 0x11
        /*003e*/ 	.short	(.L_11 - .L_10)
	.align		4
.L_10:
        /*0040*/ 	.word	index@(_Z19countMatches_on_gpuPciPi)
        /*0044*/ 	.word	0x00000000


	//----- nvinfo : EIATTR_MIN_STACK_SIZE
	.align		4
.L_11:
        /*0048*/ 	.byte	0x04, 0x12
        /*004a*/ 	.short	(.L_13 - .L_12)
	.align		4
.L_12:
        /*004c*/ 	.word	index@(_Z19countMatches_on_gpuPciPi)
        /*0050*/ 	.word	0x00000000


	//----- nvinfo : EIATTR_MIN_STACK_SIZE
	.align		4
.L_13:
        /*0054*/ 	.byte	0x04, 0x12
        /*0056*/ 	.short	(.L_15 - .L_14)
	.align		4
.L_14:
        /*0058*/ 	.word	index@(_Z18findString_on_gpu2PciS_iS_)
        /*005c*/ 	.word	0x00000000


	//----- nvinfo : EIATTR_MIN_STACK_SIZE
	.align		4
.L_15:
        /*0060*/ 	.byte	0x04, 0x12
        /*0062*/ 	.short	(.L_17 - .L_16)
	.align		4
.L_16:
        /*0064*/ 	.word	index@(_Z17findString_on_gpuPciS_iS_)
        /*0068*/ 	.word	0x00000000
.L_17:


//--------------------- .nv.compat                --------------------------
	.section	.nv.compat,"",@"SHT_CUDA_COMPAT_INFO"
	.align	4
        /*0000*/ 	.byte	0x02, 0x09, 0x00, 0x00, 0x02, 0x02, 0x01, 0x00, 0x02, 0x05, 0x05, 0x00, 0x03, 0x07, 0x01, 0x01
        /*0010*/ 	.byte	0x02, 0x03, 0x00, 0x00, 0x02, 0x06, 0x01, 0x00, 0x04, 0x0b, 0x08, 0x00, 0x09, 0x00, 0x00, 0x00
        /*0020*/ 	.byte	0x00, 0x00, 0x00, 0x00


//--------------------- .nv.info._Z19countMatches_on_gpuPciPi --------------------------
	.section	.nv.info._Z19countMatches_on_gpuPciPi,"",@"SHT_CUDA_INFO"
	.sectionflags	@""
	.align	4


	//----- nvinfo : EIATTR_CUDA_API_VERSION
	.align		4
        /*0000*/ 	.byte	0x04, 0x37
        /*0002*/ 	.short	(.L_19 - .L_18)
.L_18:
        /*0004*/ 	.word	0x00000082


	//----- nvinfo : EIATTR_KPARAM_INFO
	.align		4
.L_19:
        /*0008*/ 	.byte	0x04, 0x17
        /*000a*/ 	.short	(.L_21 - .L_20)
.L_20:
        /*000c*/ 	.word	0x00000000
        /*0010*/ 	.short	0x0002
        /*0012*/ 	.short	0x0010
        /*0014*/ 	.byte	0x00, 0xf5, 0x21, 0x00


	//----- nvinfo : EIATTR_KPARAM_INFO
	.align		4
.L_21:
        /*0018*/ 	.byte	0x04, 0x17
        /*001a*/ 	.short	(.L_23 - .L_22)
.L_22:
        /*001c*/ 	.word	0x00000000
        /*0020*/ 	.short	0x0001
        /*0022*/ 	.short	0x0008
        /*0024*/ 	.byte	0x00, 0xf0, 0x11, 0x00


	//----- nvinfo : EIATTR_KPARAM_INFO
	.align		4
.L_23:
        /*0028*/ 	.byte	0x04, 0x17
        /*002a*/ 	.short	(.L_25 - .L_24)
.L_24:
        /*002c*/ 	.word	0x00000000
        /*0030*/ 	.short	0x0000
        /*0032*/ 	.short	0x0000
        /*0034*/ 	.byte	0x00, 0xf5, 0x21, 0x00


	//----- nvinfo : EIATTR_SPARSE_MMA_MASK
	.align		4
.L_25:
        /*0038*/ 	.byte	0x03, 0x50
        /*003a*/ 	.short	0x0000


	//----- nvinfo : EIATTR_MAXREG_COUNT
	.align		4
        /*003c*/ 	.byte	0x03, 0x1b
        /*003e*/ 	.short	0x00ff


	//----- nvinfo : EIATTR_MERCURY_ISA_VERSION
	.align		4
        /*0040*/ 	.byte	0x03, 0x5f
        /*0042*/ 	.short	0x0101


	//----- nvinfo : EIATTR_INT_WARP_WIDE_INSTR_OFFSETS
	.align		4
        /*0044*/ 	.byte	0x04, 0x31
        /*0046*/ 	.short	(.L_27 - .L_26)


	//   ....[0]....
.L_26:
        /*0048*/ 	.word	0x000000e0


	//   ....[1]....
        /*004c*/ 	.word	0x00000120


	//----- nvinfo : EIATTR_VRC_CTA_INIT_COUNT
	.align		4
.L_27:
        /*0050*/ 	.byte	0x02, 0x4a
	.zero		1
	.zero		1


	//----- nvinfo : EIATTR_EXIT_INSTR_OFFSETS
	.align		4
        /*0054*/ 	.byte	0x04, 0x1c
        /*0056*/ 	.short	(.L_29 - .L_28)


	//   ....[0]....
.L_28:
        /*0058*/ 	.word	0x00000070


	//   ....[1]....
        /*005c*/ 	.word	0x00000150


	//----- nvinfo : EIATTR_CBANK_PARAM_SIZE
	.align		4
.L_29:
        /*0060*/ 	.byte	0x03, 0x19
        /*0062*/ 	.short	0x0018


	//----- nvinfo : EIATTR_PARAM_CBANK
	.align		4
        /*0064*/ 	.byte	0x04, 0x0a
        /*0066*/ 	.short	(.L_31 - .L_30)
	.align		4
.L_30:
        /*0068*/ 	.word	index@(.nv.constant0._Z19countMatches_on_gpuPciPi)
        /*006c*/ 	.short	0x0380
        /*006e*/ 	.short	0x0018


	//----- nvinfo : EIATTR_SW_WAR
	.align		4
.L_31:
        /*0070*/ 	.byte	0x04, 0x36
        /*0072*/ 	.short	(.L_33 - .L_32)
.L_32:
        /*0074*/ 	.word	0x00000008
.L_33:


//--------------------- .nv.info._Z18findString_on_gpu2PciS_iS_ --------------------------
	.section	.nv.info._Z18findString_on_gpu2PciS_iS_,"",@"SHT_CUDA_INFO"
	.sectionflags	@""
	.align	4


	//----- nvinfo : EIATTR_CUDA_API_VERSION
	.align		4
        /*0000*/ 	.byte	0x04, 0x37
        /*0002*/ 	.short	(.L_35 - .L_34)
.L_34:
        /*0004*/ 	.word	0x00000082


	//----- nvinfo : EIATTR_KPARAM_INFO
	.align		4
.L_35:
        /*0008*/ 	.byte	0x04, 0x17
        /*000a*/ 	.short	(.L_37 - .L_36)
.L_36:
        /*000c*/ 	.word	0x00000000
        /*0010*/ 	.short	0x0004
        /*0012*/ 	.short	0x0020
        /*0014*/ 	.byte	0x00, 0xf5, 0x21, 0x00


	//----- nvinfo : EIATTR_KPARAM_INFO
	.align		4
.L_37:
        /*0018*/ 	.byte	0x04, 0x17
        /*001a*/ 	.short	(.L_39 - .L_38)
.L_38:
        /*001c*/ 	.word	0x00000000
        /*0020*/ 	.short	0x0003
        /*0022*/ 	.short	0x0018
        /*0024*/ 	.byte	0x00, 0xf0, 0x11, 0x00


	//----- nvinfo : EIATTR_KPARAM_INFO
	.align		4
.L_39:
        /*0028*/ 	.byte	0x04, 0x17
        /*002a*/ 	.short	(.L_41 - .L_40)
.L_40:
        /*002c*/ 	.word	0x00000000
        /*0030*/ 	.short	0x0002
        /*0032*/ 	.short	0x0010
        /*0034*/ 	.byte	0x00, 0xf5, 0x21, 0x00


	//----- nvinfo : EIATTR_KPARAM_INFO
	.align		4
.L_41:
        /*0038*/ 	.byte	0x04, 0x17
        /*003a*/ 	.short	(.L_43 - .L_42)
.L_42:
        /*003c*/ 	.word	0x00000000
        /*0040*/ 	.short	0x0001
        /*0042*/ 	.short	0x0008
        /*0044*/ 	.byte	0x00, 0xf0, 0x11, 0x00


	//----- nvinfo : EIATTR_KPARAM_INFO
	.align		4
.L_43:
        /*0048*/ 	.byte	0x04, 0x17
        /*004a*/ 	.short	(.L_45 - .L_44)
.L_44:
        /*004c*/ 	.word	0x00000000
        /*0050*/ 	.short	0x0000
        /*0052*/ 	.short	0x0000
        /*0054*/ 	.byte	0x00, 0xf5, 0x21, 0x00


	//----- nvinfo : EIATTR_SPARSE_MMA_MASK
	.align		4
.L_45:
        /*0058*/ 	.byte	0x03, 0x50
        /*005a*/ 	.short	0x0000


	//----- nvinfo : EIATTR_MAXREG_COUNT
	.align		4
        /*005c*/ 	.byte	0x03, 0x1b
        /*005e*/ 	.short	0x00ff


	//----- nvinfo : EIATTR_NUM_BARRIERS
	.align		4
        /*0060*/ 	.byte	0x02, 0x4c
        /*0062*/ 	.byte	0x01
	.zero		1


	//----- nvinfo : EIATTR_MERCURY_ISA_VERSION
	.align		4
        /*0064*/ 	.byte	0x03, 0x5f
        /*0066*/ 	.short	0x0101


	//----- nvinfo : EIATTR_VRC_CTA_INIT_COUNT
	.align		4
        /*0068*/ 	.byte	0x02, 0x4a
	.zero		1
	.zero		1


	//----- nvinfo : EIATTR_EXIT_INSTR_OFFSETS
	.align		4
        /*006c*/ 	.byte	0x04, 0x1c
        /*006e*/ 	.short	(.L_47 - .L_46)


	//   ....[0]....
.L_46:
        /*0070*/ 	.word	0x000004c0


	//   ....[1]....
        /*0074*/ 	.word	0x00000650


	//----- nvinfo : EIATTR_CRS_STACK_SIZE
	.align		4
.L_47:
        /*0078*/ 	.byte	0x04, 0x1e
        /*007a*/ 	.short	(.L_49 - .L_48)
.L_48:
        /*007c*/ 	.word	0x00000000


	//----- nvinfo : EIATTR_CBANK_PARAM_SIZE
	.align		4
.L_49:
        /*0080*/ 	.byte	0x03, 0x19
        /*0082*/ 	.short	0x0028


	//----- nvinfo : EIATTR_PARAM_CBANK
	.align		4
        /*0084*/ 	.byte	0x04, 0x0a
        /*0086*/ 	.short	(.L_51 - .L_50)
	.align		4
.L_50:
        /*0088*/ 	.word	index@(.nv.constant0._Z18findString_on_gpu2PciS_iS_)
        /*008c*/ 	.short	0x0380
        /*008e*/ 	.short	0x0028


	//----- nvinfo : EIATTR_SW_WAR
	.align		4
.L_51:
        /*0090*/ 	.byte	0x04, 0x36
        /*0092*/ 	.short	(.L_53 - .L_52)
.L_52:
        /*0094*/ 	.word	0x00000008
.L_53:


//--------------------- .nv.info._Z17findString_on_gpuPciS_iS_ --------------------------
	.section	.nv.info._Z17findString_on_gpuPciS_iS_,"",@"SHT_CUDA_INFO"
	.sectionflags	@""
	.align	4


	//----- nvinfo : EIATTR_CUDA_API_VERSION
	.align		4
        /*0000*/ 	.byte	0x04, 0x37
        /*0002*/ 	.short	(.L_55 - .L_54)
.L_54:
        /*0004*/ 	.word	0x00000082


	//----- nvinfo : EIATTR_KPARAM_INFO
	.align		4
.L_55:
        /*0008*/ 	.byte	0x04, 0x17
        /*000a*/ 	.short	(.L_57 - .L_56)
.L_56:
        /*000c*/ 	.word	0x00000000
        /*0010*/ 	.short	0x0004
        /*0012*/ 	.short	0x0020
        /*0014*/ 	.byte	0x00, 0xf5, 0x21, 0x00


	//----- nvinfo : EIATTR_KPARAM_INFO
	.align		4
.L_57:
        /*0018*/ 	.byte	0x04, 0x17
        /*001a*/ 	.short	(.L_59 - .L_58)
.L_58:
        /*001c*/ 	.word	0x00000000
        /*0020*/ 	.short	0x0003
        /*0022*/ 	.short	0x0018
        /*0024*/ 	.byte	0x00, 0xf0, 0x11, 0x00


	//----- nvinfo : EIATTR_KPARAM_INFO
	.align		4
.L_59:
        /*0028*/ 	.byte	0x04, 0x17
        /*002a*/ 	.short	(.L_61 - .L_60)
.L_60:
        /*002c*/ 	.word	0x00000000
        /*0030*/ 	.short	0x0002
        /*0032*/ 	.short	0x0010
        /*0034*/ 	.byte	0x00, 0xf5, 0x21, 0x00


	//----- nvinfo : EIATTR_KPARAM_INFO
	.align		4
.L_61:
        /*0038*/ 	.byte	0x04, 0x17
        /*003a*/ 	.short	(.L_63 - .L_62)
.L_62:
        /*003c*/ 	.word	0x00000000
        /*0040*/ 	.short	0x0001
        /*0042*/ 	.short	0x0008
        /*0044*/ 	.byte	0x00, 0xf0, 0x11, 0x00


	//----- nvinfo : EIATTR_KPARAM_INFO
	.align		4
.L_63:
        /*0048*/ 	.byte	0x04, 0x17
        /*004a*/ 	.short	(.L_65 - .L_64)
.L_64:
        /*004c*/ 	.word	0x00000000
        /*0050*/ 	.short	0x0000
        /*0052*/ 	.short	0x0000
        /*0054*/ 	.byte	0x00, 0xf5, 0x21, 0x00


	//----- nvinfo : EIATTR_SPARSE_MMA_MASK
	.align		4
.L_65:
        /*0058*/ 	.byte	0x03, 0x50
        /*005a*/ 	.short	0x0000


	//----- nvinfo : EIATTR_MAXREG_COUNT
	.align		4
        /*005c*/ 	.byte	0x03, 0x1b
        /*005e*/ 	.short	0x00ff


	//----- nvinfo : EIATTR_MERCURY_ISA_VERSION
	.align		4
        /*0060*/ 	.byte	0x03, 0x5f
        /*0062*/ 	.short	0x0101


	//----- nvinfo : EIATTR_VRC_CTA_INIT_COUNT
	.align		4
        /*0064*/ 	.byte	0x02, 0x4a
	.zero		1
	.zero		1


	//----- nvinfo : EIATTR_EXIT_INSTR_OFFSETS
	.align		4
        /*0068*/ 	.byte	0x04, 0x1c
        /*006a*/ 	.short	(.L_67 - .L_66)


	//   ....[0]....
.L_66:
        /*006c*/ 	.word	0x00000090


	//   ....[1]....
        /*0070*/ 	.word	0x00000230


	//----- nvinfo : EIATTR_CRS_STACK_SIZE
	.align		4
.L_67:
        /*0074*/ 	.byte	0x04, 0x1e
        /*0076*/ 	.short	(.L_69 - .L_68)
.L_68:
        /*0078*/ 	.word	0x00000000


	//----- nvinfo : EIATTR_CBANK_PARAM_SIZE
	.align		4
.L_69:
        /*007c*/ 	.byte	0x03, 0x19
        /*007e*/ 	.short	0x0028


	//----- nvinfo : EIATTR_PARAM_CBANK
	.align		4
        /*0080*/ 	.byte	0x04, 0x0a
        /*0082*/ 	.short	(.L_71 - .L_70)
	.align		4
.L_70:
        /*0084*/ 	.word	index@(.nv.constant0._Z17findString_on_gpuPciS_iS_)
        /*0088*/ 	.short	0x0380
        /*008a*/ 	.short	0x0028


	//----- nvinfo : EIATTR_SW_WAR
	.align		4
.L_71:
        /*008c*/ 	.byte	0x04, 0x36
        /*008e*/ 	.short	(.L_73 - .L_72)
.L_72:
        /*0090*/ 	.word	0x00000008
.L_73:


//--------------------- .nv.callgraph             --------------------------
	.section	.nv.callgraph,"",@"SHT_CUDA_CALLGRAPH"
	.align	4
	.sectionentsize	8
	.align		4
        /*0000*/ 	.word	0x00000000
	.align		4
        /*0004*/ 	.word	0xffffffff
	.align		4
        /*0008*/ 	.word	0x00000000
	.align		4
        /*000c*/ 	.word	0xfffffffe
	.align		4
        /*0010*/ 	.word	0x00000000
	.align		4
        /*0014*/ 	.word	0xfffffffd
	.align		4
        /*0018*/ 	.word	0x00000000
	.align		4
        /*001c*/ 	.word	0xfffffffc


//--------------------- .text._Z19countMatches_on_gpuPciPi --------------------------
	.section	.text._Z19countMatches_on_gpuPciPi,"ax",@progbits
	.align	128
        .global         _Z19countMatches_on_gpuPciPi
        .type           _Z19countMatches_on_gpuPciPi,@function
        .size           _Z19countMatches_on_gpuPciPi,(.L_x_15 - _Z19countMatches_on_gpuPciPi)
        .other          _Z19countMatches_on_gpuPciPi,@"STO_CUDA_ENTRY STV_DEFAULT"
_Z19countMatches_on_gpuPciPi:
.text._Z19countMatches_on_gpuPciPi:
[----:B------:R-:W-:Y:S01]  /*0000*/  LDC R1, c[0x0][0x37c] ;  /* 0x0000df00ff017b82 */ /* 0x000fe20000000800 */
[----:B------:R-:W0:Y:S07]  /*0010*/  S2R R3, SR_TID.X ;  /* 0x0000000000037919 */ /* 0x000e2e0000002100 */
[----:B------:R-:W0:Y:S01]  /*0020*/  S2UR UR4, SR_CTAID.X ;  /* 0x00000000000479c3 */ /* 0x000e220000002500 */
[----:B------:R-:W1:Y:S07]  /*0030*/  LDCU UR5, c[0x0][0x388] ;  /* 0x00007100ff0577ac */ /* 0x000e6e0008000800 */
[----:B------:R-:W0:Y:S02]  /*0040*/  LDC R0, c[0x0][0x360] ;  /* 0x0000d800ff007b82 */ /* 0x000e240000000800 */
[----:B0-----:R-:W-:-:S05]  /*0050*/  IMAD R0, R0, UR4, R3 ;  /* 0x0000000400007c24 */ /* 0x001fca000f8e0203 */
[----:B-1----:R-:W-:-:S13]  /*0060*/  ISETP.GE.AND P0, PT, R0, UR5, PT ;  /* 0x0000000500007c0c */ /* 0x002fda000bf06270 */
[----:B------:R-:W-:Y:S05]  /*0070*/  @P0 EXIT ;  /* 0x000000000000094d */ /* 0x000fea0003800000 */
[----:B------:R-:W0:Y:S01]  /*0080*/  LDCU.64 UR4, c[0x0][0x380] ;  /* 0x00007000ff0477ac */ /* 0x000e220008000a00 */
[----:B------:R-:W1:Y:S01]  /*0090*/  LDCU.64 UR6, c[0x0][0x358] ;  /* 0x00006b00ff0677ac */ /* 0x000e620008000a00 */
[----:B0-----:R-:W-:-:S04]  /*00a0*/  IADD3 R4, P0, PT, R0, UR4, RZ ;  /* 0x0000000400047c10 */ /* 0x001fc8000ff1e0ff */
[----:B------:R-:W-:-:S05]  /*00b0*/  LEA.HI.X.SX32 R5, R0, UR5, 0x1, P0 ;  /* 0x0000000500057c11 */ /* 0x000fca00080f0eff */
[----:B-1----:R-:W2:Y:S01]  /*00c0*/  LDG.E.S8 R4, desc[UR6][R4.64] ;  /* 0x0000000604047981 */ /* 0x002ea2000c1e1300 */
[----:B------:R-:W0:Y:S01]  /*00d0*/  LDC.64 R2, c[0x0][0x390] ;  /* 0x0000e400ff027b82 */ /* 0x000e220000000a00 */
[----:B------:R-:W-:Y:S01]  /*00e0*/  VOTEU.ANY UR4, UPT, PT ;  /* 0x0000000000047886 */ /* 0x000fe200038e0100 */
[----:B------:R-:W1:Y:S01]  /*00f0*/  S2R R0, SR_LANEID ;  /* 0x0000000000007919 */ /* 0x000e620000000000 */
[----:B------:R-:W-:-:S06]  /*0100*/  UFLO.U32 UR4, UR4 ;  /* 0x00000004000472bd */ /* 0x000fcc00080e0000 */
[----:B-1----:R-:W-:Y:S01]  /*0110*/  ISETP.EQ.U32.AND P0, PT, R0, UR4, PT ;  /* 0x0000000400007c0c */ /* 0x002fe2000bf02070 */
[----:B--2---:R-:W1:Y:S02]  /*0120*/  REDUX.SUM UR5, R4 ;  /* 0x00000000040573c4 */ /* 0x004e64000000c000 */
[----:B-1----:R-:W-:-:S10]  /*0130*/  IMAD.U32 R7, RZ, RZ, UR5 ;  /* 0x00000005ff077e24 */ /* 0x002fd4000f8e00ff */
[----:B0-----:R-:W-:Y:S01]  /*0140*/  @P0 REDG.E.ADD.STRONG.GPU desc[UR6][R2.64], R7 ;  /* 0x000000070200098e */ /* 0x001fe2000c12e106 */
[----:B------:R-:W-:Y:S05]  /*0150*/  EXIT ;  /* 0x000000000000794d */ /* 0x000fea0003800000 */
.L_x_0:
[----:B------:R-:W-:-:S00]  /*0160*/  BRA `(.L_x_0) ;  /* 0xfffffffc00fc7947 */ /* 0x000fc0000383ffff */
[----:B------:R-:W-:-:S00]  /*0170*/  NOP ;  /* 0x0000000000007918 */ /* 0x000fc00000000000 */
        /* <DEDUP_REMOVED lines=8> */
.L_x_15:


//--------------------- .text._Z18findString_on_gpu2PciS_iS_ --------------------------
	.section	.text._Z18findString_on_gpu2PciS_iS_,"ax",@progbits
	.align	128
        .global         _Z18findString_on_gpu2PciS_iS_
        .type           _Z18findString_on_gpu2PciS_iS_,@function
        .size           _Z18findString_on_gpu2PciS_iS_,(.L_x_16 - _Z18findString_on_gpu2PciS_iS_)
        .other          _Z18findString_on_gpu2PciS_iS_,@"STO_CUDA_ENTRY STV_DEFAULT"
_Z18findString_on_gpu2PciS_iS_:
.text._Z18findString_on_gpu2PciS_iS_:
[----:B------:R-:W-:Y:S01]  /*0000*/  LDC R1, c[0x0][0x37c] ;  /* 0x0000df00ff017b82 */ /* 0x000fe20000000800 */
[----:B------:R-:W0:Y:S07]  /*0010*/  S2R R2, SR_TID.X ;  /* 0x0000000000027919 */ /* 0x000e2e0000002100 */
[----:B------:R-:W1:Y:S01]  /*0020*/  LDC R3, c[0x0][0x398] ;  /* 0x0000e600ff037b82 */ /* 0x000e620000000800 */
[----:B------:R-:W2:Y:S01]  /*0030*/  LDCU UR5, c[0x0][0x360] ;  /* 0x00006c00ff0577ac */ /* 0x000ea20008000800 */
[----:B------:R-:W-:Y:S01]  /*0040*/  BSSY.RECONVERGENT B0, `(.L_x_1) ;  /* 0x0000043000007945 */ /* 0x000fe20003800200 */
[----:B------:R-:W3:Y:S05]  /*0050*/  LDCU.64 UR6, c[0x0][0x358] ;  /* 0x00006b00ff0677ac */ /* 0x000eea0008000a00 */
[----:B------:R-:W2:Y:S01]  /*0060*/  S2UR UR4, SR_CTAID.X ;  /* 0x00000000000479c3 */ /* 0x000ea20000002500 */
[----:B------:R-:W4:Y:S01]  /*0070*/  LDCU.64 UR8, c[0x0][0x380] ;  /* 0x00007000ff0877ac */ /* 0x000f220008000a00 */
[----:B------:R-:W0:Y:S01]  /*0080*/  LDCU.64 UR10, c[0x0][0x380] ;  /* 0x00007000ff0a77ac */ /* 0x000e220008000a00 */
[----:B-1----:R-:W-:-:S05]  /*0090*/  VIADD R5, R3, 0x1f ;  /* 0x0000001f03057836 */ /* 0x002fca0000000000 */
[----:B0-----:R-:W-:Y:S01]  /*00a0*/  ISETP.GE.AND P0, PT, R2, R5, PT ;  /* 0x000000050200720c */ /* 0x001fe20003f06270 */
[----:B--2---:R-:W-:-:S06]  /*00b0*/  UIMAD UR4, UR4, UR5, URZ ;  /* 0x00000005040472a4 */ /* 0x004fcc000f8e02ff */
[----:B------:R-:W-:-:S06]  /*00c0*/  VIADD R0, R2, UR4 ;  /* 0x0000000402007c36 */ /* 0x000fcc0008000000 */
[----:B---34-:R-:W-:Y:S05]  /*00d0*/  @P0 BRA `(.L_x_2) ;  /* 0x0000000000e40947 */ /* 0x018fea0003800000 */
[----:B------:R-:W-:Y:S01]  /*00e0*/  IADD3 R4, PT, PT, -R2, 0x1e, R3 ;  /* 0x0000001e02047810 */ /* 0x000fe20007ffe103 */
[----:B------:R-:W-:Y:S01]  /*00f0*/  BSSY.RECONVERGENT B1, `(.L_x_3) ;  /* 0x0000018000017945 */ /* 0x000fe20003800200 */
[----:B------:R-:W-:Y:S02]  /*0100*/  IMAD.MOV.U32 R8, RZ, RZ, R2 ;  /* 0x000000ffff087224 */ /* 0x000fe400078e0002 */
[C---:B------:R-:W-:Y:S02]  /*0110*/  LOP3.LUT R6, R4.reuse, 0x60, RZ, 0xc0, !PT ;  /* 0x0000006004067812 */ /* 0x040fe400078ec0ff */
[----:B------:R-:W-:Y:S02]  /*0120*/  ISETP.GE.U32.AND P0, PT, R4, 0x60, PT ;  /* 0x000000600400780c */ /* 0x000fe40003f06070 */
[----:B------:R-:W-:-:S13]  /*0130*/  ISETP.NE.AND P1, PT, R6, 0x60, PT ;  /* 0x000000600600780c */ /* 0x000fda0003f25270 */
[----:B------:R-:W-:Y:S05]  /*0140*/  @!P1 BRA `(.L_x_4) ;  /* 0x0000000000489947 */ /* 0x000fea0003800000 */
[----:B------:R-:W0:Y:S01]  /*0150*/  S2R R9, SR_CgaCtaId ;  /* 0x0000000000097919 */ /* 0x000e220000008800 */
[----:B------:R-:W-:Y:S01]  /*0160*/  LEA.HI R4, R4, 0x1, RZ, 0x1b ;  /* 0x0000000104047811 */ /* 0x000fe200078fd8ff */
[----:B------:R-:W-:Y:S01]  /*0170*/  IMAD.MOV.U32 R10, RZ, RZ, R0 ;  /* 0x000000ffff0a7224 */ /* 0x000fe200078e0000 */
[----:B------:R-:W-:Y:S01]  /*0180*/  MOV R6, 0x400 ;  /* 0x0000040000067802 */ /* 0x000fe20000000f00 */
[----:B------:R-:W-:Y:S01]  /*0190*/  IMAD.MOV.U32 R8, RZ, RZ, R2 ;  /* 0x000000ffff087224 */ /* 0x000fe200078e0002 */
[----:B------:R-:W-:-:S05]  /*01a0*/  LOP3.LUT R4, R4, 0x3, RZ, 0xc0, !PT ;  /* 0x0000000304047812 */ /* 0x000fca00078ec0ff */
[----:B------:R-:W-:Y:S01]  /*01b0*/  IMAD.MOV R4, RZ, RZ, -R4 ;  /* 0x000000ffff047224 */ /* 0x000fe200078e0a04 */
[----:B0-----:R-:W-:-:S07]  /*01c0*/  LEA R9, R9, R6, 0x18 ;  /* 0x0000000609097211 */ /* 0x001fce00078ec0ff */
.L_x_5:
[----:B0-----:R-:W-:-:S05]  /*01d0*/  IADD3 R6, P1, PT, R10, UR8, RZ ;  /* 0x000000080a067c10 */ /* 0x001fca000ff3e0ff */
[----:B------:R-:W-:-:S05]  /*01e0*/  IMAD.X R7, RZ, RZ, UR9, P1 ;  /* 0x00000009ff077e24 */ /* 0x000fca00088e06ff */
[----:B------:R-:W2:Y:S01]  /*01f0*/  LDG.E.U8 R6, desc[UR6][R6.64] ;  /* 0x0000000606067981 */ /* 0x000ea2000c1e1100 */
[----:B------:R-:W-:Y:S02]  /*0200*/  IMAD.IADD R11, R9, 0x1, R8 ;  /* 0x00000001090b7824 */ /* 0x000fe400078e0208 */
[----:B------:R-:W-:Y:S02]  /*0210*/  VIADD R4, R4, 0x1 ;  /* 0x0000000104047836 */ /* 0x000fe40000000000 */
[----:B------:R-:W-:Y:S02]  /*0220*/  VIADD R8, R8, 0x20 ;  /* 0x0000002008087836 */ /* 0x000fe40000000000 */
[----:B------:R-:W-:Y:S01]  /*0230*/  VIADD R10, R10, 0x20 ;  /* 0x000000200a0a7836 */ /* 0x000fe20000000000 */
[----:B------:R-:W-:Y:S01]  /*0240*/  ISETP.NE.AND P1, PT, R4, RZ, PT ;  /* 0x000000ff0400720c */ /* 0x000fe20003f25270 */
[----:B--2---:R0:W-:-:S12]  /*0250*/  STS.U8 [R11], R6 ;  /* 0x000000060b007388 */ /* 0x0041d80000000000 */
[----:B------:R-:W-:Y:S05]  /*0260*/  @P1 BRA `(.L_x_5) ;  /* 0xfffffffc00d81947 */ /* 0x000fea000383ffff */
.L_x_4:
[----:B------:R-:W-:Y:S05]  /*0270*/  BSYNC.RECONVERGENT B1 ;  /* 0x0000000000017941 */ /* 0x000fea0003800200 */
.L_x_3:
[----:B------:R-:W-:Y:S05]  /*0280*/  @!P0 BRA `(.L_x_2) ;  /* 0x0000000000788947 */ /* 0x000fea0003800000 */
[----:B------:R-:W1:Y:S01]  /*0290*/  S2R R7, SR_CgaCtaId ;  /* 0x0000000000077919 */ /* 0x000e620000008800 */
[----:B0-----:R-:W-:Y:S01]  /*02a0*/  MOV R6, 0x400 ;  /* 0x0000040000067802 */ /* 0x001fe20000000f00 */
[C---:B------:R-:W-:Y:S02]  /*02b0*/  VIADD R4, R8.reuse, 0x40 ;  /* 0x0000004008047836 */ /* 0x040fe40000000000 */
[----:B------:R-:W-:Y:S01]  /*02c0*/  VIADD R14, R8, UR4 ;  /* 0x00000004080e7c36 */ /* 0x000fe20008000000 */
[----:B-1----:R-:W-:-:S07]  /*02d0*/  LEA R17, R7, R6, 0x18 ;  /* 0x0000000607117211 */ /* 0x002fce00078ec0ff */
.L_x_6:
[C---:B-1----:R-:W-:Y:S01]  /*02e0*/  IADD3 R6, P1, PT, R14.reuse, UR10, RZ ;  /* 0x0000000a0e067c10 */ /* 0x042fe2000ff3e0ff */
[C---:B------:R-:W-:Y:S02]  /*02f0*/  VIADD R8, R14.reuse, 0x20 ;  /* 0x000000200e087836 */ /* 0x040fe40000000000 */
[C---:B------:R-:W-:Y:S02]  /*0300*/  VIADD R10, R14.reuse, 0x40 ;  /* 0x000000400e0a7836 */ /* 0x040fe40000000000 */
[----:B------:R-:W-:Y:S01]  /*0310*/  VIADD R12, R14, 0x60 ;  /* 0x000000600e0c7836 */ /* 0x000fe20000000000 */
[----:B------:R-:W-:Y:S01]  /*0320*/  IADD3 R8, P0, PT, R8, UR10, RZ ;  /* 0x0000000a08087c10 */ /* 0x000fe2000ff1e0ff */
[----:B------:R-:W-:Y:S01]  /*0330*/  IMAD.X R7, RZ, RZ, UR11, P1 ;  /* 0x0000000bff077e24 */ /* 0x000fe200088e06ff */
[----:B------:R-:W-:Y:S02]  /*0340*/  IADD3 R10, P1, PT, R10, UR10, RZ ;  /* 0x0000000a0a0a7c10 */ /* 0x000fe4000ff3e0ff */
[----:B------:R-:W-:Y:S01]  /*0350*/  IADD3 R12, P2, PT, R12, UR10, RZ ;  /* 0x0000000a0c0c7c10 */ /* 0x000fe2000ff5e0ff */
[----:B------:R-:W-:Y:S01]  /*0360*/  IMAD.X R9, RZ, RZ, UR11, P0 ;  /* 0x0000000bff097e24 */ /* 0x000fe200080e06ff */
[----:B------:R-:W2:Y:S01]  /*0370*/  LDG.E.U8 R6, desc[UR6][R6.64] ;  /* 0x0000000606067981 */ /* 0x000ea2000c1e1100 */
[----:B------:R-:W-:-:S02]  /*0380*/  IMAD.X R11, RZ, RZ, UR11, P1 ;  /* 0x0000000bff0b7e24 */ /* 0x000fc400088e06ff */
[----:B------:R-:W-:Y:S01]  /*0390*/  IMAD.X R13, RZ, RZ, UR11, P2 ;  /* 0x0000000bff0d7e24 */ /* 0x000fe200090e06ff */
[----:B------:R-:W3:Y:S04]  /*03a0*/  LDG.E.U8 R8, desc[UR6][R8.64] ;  /* 0x0000000608087981 */ /* 0x000ee8000c1e1100 */
[----:B------:R-:W4:Y:S04]  /*03b0*/  LDG.E.U8 R10, desc[UR6][R10.64] ;  /* 0x000000060a0a7981 */ /* 0x000f28000c1e1100 */
[----:B------:R-:W5:Y:S01]  /*03c0*/  LDG.E.U8 R12, desc[UR6][R12.64] ;  /* 0x000000060c0c7981 */ /* 0x000f62000c1e1100 */
[----:B------:R-:W-:-:S02]  /*03d0*/  IMAD.IADD R15, R17, 0x1, R4 ;  /* 0x00000001110f7824 */ /* 0x000fc400078e0204 */
[----:B------:R-:W-:-:S05]  /*03e0*/  VIADD R16, R4, 0x40 ;  /* 0x0000004004107836 */ /* 0x000fca0000000000 */
[----:B------:R-:W-:Y:S01]  /*03f0*/  ISETP.GE.AND P0, PT, R16, R5, PT ;  /* 0x000000051000720c */ /* 0x000fe20003f06270 */
[----:B------:R-:W-:Y:S02]  /*0400*/  VIADD R4, R4, 0x80 ;  /* 0x0000008004047836 */ /* 0x000fe40000000000 */
[----:B------:R-:W-:Y:S01]  /*0410*/  VIADD R14, R14, 0x80 ;  /* 0x000000800e0e7836 */ /* 0x000fe20000000000 */
[----:B--2---:R1:W-:Y:S04]  /*0420*/  STS.U8 [R15+-0x40], R6 ;  /* 0xffffc0060f007388 */ /* 0x0043e80000000000 */
[----:B---3--:R1:W-:Y:S04]  /*0430*/  STS.U8 [R15+-0x20], R8 ;  /* 0xffffe0080f007388 */ /* 0x0083e80000000000 */
[----:B----4-:R1:W-:Y:S04]  /*0440*/  STS.U8 [R15], R10 ;  /* 0x0000000a0f007388 */ /* 0x0103e80000000000 */
[----:B-----5:R1:W-:Y:S01]  /*0450*/  STS.U8 [R15+0x20], R12 ;  /* 0x0000200c0f007388 */ /* 0x0203e20000000000 */
[----:B------:R-:W-:Y:S05]  /*0460*/  @!P0 BRA `(.L_x_6) ;  /* 0xfffffffc009c8947 */ /* 0x000fea000383ffff */
.L_x_2:
[----:B------:R-:W-:Y:S05]  /*0470*/  BSYNC.RECONVERGENT B0 ;  /* 0x0000000000007941 */ /* 0x000fea0003800200 */
.L_x_1:
[----:B------:R-:W2:Y:S02]  /*0480*/  LDCU UR5, c[0x0][0x388] ;  /* 0x00007100ff0577ac */ /* 0x000ea40008000800 */
[----:B--2---:R-:W-:Y:S01]  /*0490*/  IADD3 R5, PT, PT, -R3, UR5, RZ ;  /* 0x0000000503057c10 */ /* 0x004fe2000fffe1ff */
[----:B------:R-:W-:Y:S03]  /*04a0*/  BAR.SYNC.DEFER_BLOCKING 0x0 ;  /* 0x0000000000007b1d */ /* 0x000fe60000010000 */
[----:B------:R-:W-:-:S13]  /*04b0*/  ISETP.GT.AND P0, PT, R0, R5, PT ;  /* 0x000000050000720c */ /* 0x000fda0003f04270 */
[----:B------:R-:W-:Y:S05]  /*04c0*/  @P0 EXIT ;  /* 0x000000000000094d */ /* 0x000fea0003800000 */
[----:B------:R-:W-:Y:S01]  /*04d0*/  ISETP.GE.AND P0, PT, R3, 0x1, PT ;  /* 0x000000010300780c */ /* 0x000fe20003f06270 */
[----:B------:R-:W-:-:S12]  /*04e0*/  IMAD.MOV.U32 R4, RZ, RZ, 0x1 ;  /* 0x00000001ff047424 */ /* 0x000fd800078e00ff */
[----:B------:R-:W-:Y:S05]  /*04f0*/  @!P0 BRA `(.L_x_7) ;  /* 0x0000000000448947 */ /* 0x000fea0003800000 */
[----:B------:R-:W2:Y:S01]  /*0500*/  S2UR UR5, SR_CgaCtaId ;  /* 0x00000000000579c3 */ /* 0x000ea20000008800 */
[----:B------:R-:W-:Y:S01]  /*0510*/  BSSY.RECONVERGENT B0, `(.L_x_8) ;  /* 0x000000e000007945 */ /* 0x000fe20003800200 */
[----:B01----:R-:W-:Y:S01]  /*0520*/  IMAD.MOV.U32 R6, RZ, RZ, RZ ;  /* 0x000000ffff067224 */ /* 0x003fe200078e00ff */
[----:B------:R-:W-:Y:S01]  /*0530*/  UMOV UR4, 0x400 ;  /* 0x0000040000047882 */ /* 0x000fe20000000000 */
[----:B------:R-:W0:Y:S02]  /*0540*/  LDCU.64 UR8, c[0x0][0x390] ;  /* 0x00007200ff0877ac */ /* 0x000e240008000a00 */
[----:B0-2---:R-:W-:-:S12]  /*0550*/  ULEA UR4, UR5, UR4, 0x18 ;  /* 0x0000000405047291 */ /* 0x005fd8000f8ec0ff */
.L_x_9:
[----:B------:R-:W-:-:S05]  /*0560*/  IADD3 R4, P0, PT, R6, UR8, RZ ;  /* 0x0000000806047c10 */ /* 0x000fca000ff1e0ff */
[----:B------:R-:W-:-:S05]  /*0570*/  IMAD.X R5, RZ, RZ, UR9, P0 ;  /* 0x00000009ff057e24 */ /* 0x000fca00080e06ff */
[----:B------:R-:W2:Y:S01]  /*0580*/  LDG.E.U8 R4, desc[UR6][R4.64] ;  /* 0x0000000604047981 */ /* 0x000ea2000c1e1100 */
[C---:B------:R-:W-:Y:S01]  /*0590*/  IADD3 R7, PT, PT, R6.reuse, UR4, R2 ;  /* 0x0000000406077c10 */ /* 0x040fe2000fffe002 */
[----:B------:R-:W-:-:S05]  /*05a0*/  VIADD R6, R6, 0x1 ;  /* 0x0000000106067836 */ /* 0x000fca0000000000 */
[----:B------:R-:W2:Y:S01]  /*05b0*/  LDS.U8 R7, [R7] ;  /* 0x0000000007077984 */ /* 0x000ea20000000000 */
[----:B------:R-:W-:Y:S02]  /*05c0*/  ISETP.LT.AND P1, PT, R6, R3, PT ;  /* 0x000000030600720c */ /* 0x000fe40003f21270 */
[----:B--2---:R-:W-:-:S13]  /*05d0*/  ISETP.NE.AND P0, PT, R7, R4, PT ;  /* 0x000000040700720c */ /* 0x004fda0003f05270 */
[----:B------:R-:W-:Y:S05]  /*05e0*/  @!P0 BRA P1, `(.L_x_9) ;  /* 0xfffffffc00dc8947 */ /* 0x000fea000083ffff */
[----:B------:R-:W-:Y:S05]  /*05f0*/  BSYNC.RECONVERGENT B0 ;  /* 0x0000000000007941 */ /* 0x000fea0003800200 */
.L_x_8:
[----:B------:R-:W-:-:S07]  /*0600*/  SEL R4, RZ, 0x1, P0 ;  /* 0x00000001ff047807 */ /* 0x000fce0000000000 */
.L_x_7:
[----:B------:R-:W2:Y:S02]  /*0610*/  LDCU.64 UR4, c[0x0][0x3a0] ;  /* 0x00007400ff0477ac */ /* 0x000ea40008000a00 */
[----:B--2---:R-:W-:-:S04]  /*0620*/  IADD3 R2, P0, PT, R0, UR4, RZ ;  /* 0x0000000400027c10 */ /* 0x004fc8000ff1e0ff */
[----:B------:R-:W-:-:S05]  /*0630*/  LEA.HI.X.SX32 R3, R0, UR5, 0x1, P0 ;  /* 0x0000000500037c11 */ /* 0x000fca00080f0eff */
[----:B------:R-:W-:Y:S01]  /*0640*/  STG.E.U8 desc[UR6][R2.64], R4 ;  /* 0x0000000402007986 */ /* 0x000fe2000c101106 */
[----:B------:R-:W-:Y:S05]  /*0650*/  EXIT ;  /* 0x000000000000794d */ /* 0x000fea0003800000 */
.L_x_10:
        /* <DEDUP_REMOVED lines=10> */
.L_x_16:


//--------------------- .text._Z17findString_on_gpuPciS_iS_ --------------------------
	.section	.text._Z17findString_on_gpuPciS_iS_,"ax",@progbits
	.align	128
        .global         _Z17findString_on_gpuPciS_iS_
        .type           _Z17findString_on_gpuPciS_iS_,@function
        .size           _Z17findString_on_gpuPciS_iS_,(.L_x_17 - _Z17findString_on_gpuPciS_iS_)
        .other          _Z17findString_on_gpuPciS_iS_,@"STO_CUDA_ENTRY STV_DEFAULT"
_Z17findString_on_gpuPciS_iS_:
.text._Z17findString_on_gpuPciS_iS_:
[----:B------:R-:W-:Y:S01]  /*0000*/  LDC R1, c[0x0][0x37c] ;  /* 0x0000df00ff017b82 */ /* 0x000fe20000000800 */
[----:B------:R-:W0:Y:S07]  /*0010*/  S2R R3, SR_TID.X ;  /* 0x0000000000037919 */ /* 0x000e2e0000002100 */
[----:B------:R-:W0:Y:S01]  /*0020*/  S2UR UR5, SR_CTAID.X ;  /* 0x00000000000579c3 */ /* 0x000e220000002500 */
[----:B------:R-:W1:Y:S01]  /*0030*/  LDCU UR4, c[0x0][0x388] ;  /* 0x00007100ff0477ac */ /* 0x000e620008000800 */
[----:B------:R-:W1:Y:S06]  /*0040*/  LDCU UR6, c[0x0][0x398] ;  /* 0x00007300ff0677ac */ /* 0x000e6c0008000800 */
[----:B------:R-:W0:Y:S01]  /*0050*/  LDC R0, c[0x0][0x360] ;  /* 0x0000d800ff007b82 */ /* 0x000e220000000800 */
[----:B-1----:R-:W-:Y:S01]  /*0060*/  UIADD3 UR4, UPT, UPT, UR4, -UR6, URZ ;  /* 0x8000000604047290 */ /* 0x002fe2000fffe0ff */
[----:B0-----:R-:W-:-:S05]  /*0070*/  IMAD R0, R0, UR5, R3 ;  /* 0x0000000500007c24 */ /* 0x001fca000f8e0203 */
[----:B------:R-:W-:-:S13]  /*0080*/  ISETP.GT.AND P0, PT, R0, UR4, PT ;  /* 0x0000000400007c0c */ /* 0x000fda000bf04270 */
[----:B------:R-:W-:Y:S05]  /*0090*/  @P0 EXIT ;  /* 0x000000000000094d */ /* 0x000fea0003800000 */
[----:B------:R-:W-:Y:S01]  /*00a0*/  UISETP.GE.AND UP0, UPT, UR6, 0x1, UPT ;  /* 0x000000010600788c */ /* 0x000fe2000bf06270 */
[----:B------:R-:W-:Y:S01]  /*00b0*/  IMAD.MOV.U32 R4, RZ, RZ, 0x1 ;  /* 0x00000001ff047424 */ /* 0x000fe200078e00ff */
[----:B------:R-:W0:Y:S07]  /*00c0*/  LDCU.64 UR4, c[0x0][0x358] ;  /* 0x00006b00ff0477ac */ /* 0x000e2e0008000a00 */
[----:B------:R-:W-:Y:S05]  /*00d0*/  BRA.U !UP0, `(.L_x_11) ;  /* 0x0000000108447547 */ /* 0x000fea000b800000 */
[----:B------:R-:W-:Y:S01]  /*00e0*/  BSSY.RECONVERGENT B0, `(.L_x_12) ;  /* 0x000000f000007945 */ /* 0x000fe20003800200 */
[----:B------:R-:W-:Y:S01]  /*00f0*/  IMAD.MOV.U32 R7, RZ, RZ, RZ ;  /* 0x000000ffff077224 */ /* 0x000fe200078e00ff */
[----:B------:R-:W1:Y:S01]  /*0100*/  LDCU.64 UR8, c[0x0][0x380] ;  /* 0x00007000ff0877ac */ /* 0x000e620008000a00 */
[----:B------:R-:W2:Y:S05]  /*0110*/  LDCU.64 UR10, c[0x0][0x390] ;  /* 0x00007200ff0a77ac */ /* 0x000eaa0008000a00 */
.L_x_13:
[----:B------:R-:W-:Y:S01]  /*0120*/  IMAD.IADD R3, R0, 0x1, R7 ;  /* 0x0000000100037824 */ /* 0x000fe200078e0207 */
[----:B--2---:R-:W-:-:S04]  /*0130*/  IADD3 R4, P1, PT, R7, UR10, RZ ;  /* 0x0000000a07047c10 */ /* 0x004fc8000ff3e0ff */
[----:B-1----:R-:W-:Y:S01]  /*0140*/  IADD3 R2, P0, PT, R3, UR8, RZ ;  /* 0x0000000803027c10 */ /* 0x002fe2000ff1e0ff */
[----:B------:R-:W-:-:S03]  /*0150*/  IMAD.X R5, RZ, RZ, UR11, P1 ;  /* 0x0000000bff057e24 */ /* 0x000fc600088e06ff */
[----:B------:R-:W-:-:S03]  /*0160*/  LEA.HI.X.SX32 R3, R3, UR9, 0x1, P0 ;  /* 0x0000000903037c11 */ /* 0x000fc600080f0eff */
[----:B0-----:R-:W2:Y:S04]  /*0170*/  LDG.E.U8 R5, desc[UR4][R4.64] ;  /* 0x0000000404057981 */ /* 0x001ea8000c1e1100 */
[----:B------:R-:W2:Y:S01]  /*0180*/  LDG.E.U8 R2, desc[UR4][R2.64] ;  /* 0x0000000402027981 */ /* 0x000ea2000c1e1100 */
[----:B------:R-:W-:-:S05]  /*0190*/  VIADD R7, R7, 0x1 ;  /* 0x0000000107077836 */ /* 0x000fca0000000000 */
[----:B------:R-:W-:Y:S02]  /*01a0*/  ISETP.LT.AND P1, PT, R7, UR6, PT ;  /* 0x0000000607007c0c */ /* 0x000fe4000bf21270 */
[----:B--2---:R-:W-:-:S13]  /*01b0*/  ISETP.NE.AND P0, PT, R2, R5, PT ;  /* 0x000000050200720c */ /* 0x004fda0003f05270 */
[----:B------:R-:W-:Y:S05]  /*01c0*/  @!P0 BRA P1, `(.L_x_13) ;  /* 0xfffffffc00d48947 */ /* 0x000fea000083ffff */
[----:B------:R-:W-:Y:S05]  /*01d0*/  BSYNC.RECONVERGENT B0 ;  /* 0x0000000000007941 */ /* 0x000fea0003800200 */
.L_x_12:
[----:B------:R-:W-:-:S07]  /*01e0*/  SEL R4, RZ, 0x1, P0 ;  /* 0x00000001ff047807 */ /* 0x000fce0000000000 */
.L_x_11:
[----:B------:R-:W1:Y:S02]  /*01f0*/  LDCU.64 UR8, c[0x0][0x3a0] ;  /* 0x00007400ff0877ac */ /* 0x000e640008000a00 */
[----:B-1----:R-:W-:-:S04]  /*0200*/  IADD3 R2, P0, PT, R0, UR8, RZ ;  /* 0x0000000800027c10 */ /* 0x002fc8000ff1e0ff */
[----:B------:R-:W-:-:S05]  /*0210*/  LEA.HI.X.SX32 R3, R0, UR9, 0x1, P0 ;  /* 0x0000000900037c11 */ /* 0x000fca00080f0eff */
[----:B0-----:R-:W-:Y:S01]  /*0220*/  STG.E.U8 desc[UR4][R2.64], R4 ;  /* 0x0000000402007986 */ /* 0x001fe2000c101104 */
[----:B------:R-:W-:Y:S05]  /*0230*/  EXIT ;  /* 0x000000000000794d */ /* 0x000fea0003800000 */
.L_x_14:
        /* <DEDUP_REMOVED lines=12> */
.L_x_17:


//--------------------- .nv.shared._Z19countMatches_on_gpuPciPi --------------------------
	.section	.nv.shared._Z19countMatches_on_gpuPciPi,"aw",@nobits
	.sectionflags	@""
	.align	16
	.zero		1024


//--------------------- .nv.shared.reserved.0     --------------------------
	.section	.nv.shared.reserved.0,"aw",@nobits
	.weak		__nv_reservedSMEM_offset_0_alias
	.size		__nv_reservedSMEM_offset_0_alias, 0, 64
	.other		__nv_reservedSMEM_offset_0_alias,@"STO_CUDA_RESERVED_SHARED STV_DEFAULT"
__nv_reservedSMEM_offset_0_alias:
	.zero		0
	.zero		64


//--------------------- .nv.shared._Z18findString_on_gpu2PciS_iS_ --------------------------
	.section	.nv.shared._Z18findString_on_gpu2PciS_iS_,"aw",@nobits
	.sectionflags	@""
	.align	16
	.zero		1024


//--------------------- .nv.shared._Z17findString_on_gpuPciS_iS_ --------------------------
	.section	.nv.shared._Z17findString_on_gpuPciS_iS_,"aw",@nobits
	.sectionflags	@""
	.align	16
	.zero		1024


//--------------------- .nv.constant0._Z19countMatches_on_gpuPciPi --------------------------
	.section	.nv.constant0._Z19countMatches_on_gpuPciPi,"a",@progbits
	.sectionflags	@""
	.align	4
.nv.constant0._Z19countMatches_on_gpuPciPi:
	.zero		920


//--------------------- .nv.constant0._Z18findString_on_gpu2PciS_iS_ --------------------------
	.section	.nv.constant0._Z18findString_on_gpu2PciS_iS_,"a",@progbits
	.sectionflags	@""
	.align	4
.nv.constant0._Z18findString_on_gpu2PciS_iS_:
	.zero		936


//--------------------- .nv.constant0._Z17findString_on_gpuPciS_iS_ --------------------------
	.section	.nv.constant0._Z17findString_on_gpuPciS_iS_,"a",@progbits
	.sectionflags	@""
	.align	4
.nv.constant0._Z17findString_on_gpuPciS_iS_:
	.zero		936


//--------------------- SYMBOLS --------------------------

	.type		.nv.reservedSmem.offset0,@object
	.size		.nv.reservedSmem.offset0,0x4
	.type		.nv.reservedSmem.cap,@object
	.size		.nv.reservedSmem.cap,0x4
